	.headerflags	@"EF_CUDA_TEXMODE_UNIFIED EF_CUDA_64BIT_ADDRESS EF_CUDA_ACCELERATORS EF_CUDA_SM90 EF_CUDA_VIRTUAL_SM(EF_CUDA_SM90)"
	.elftype	@"ET_EXEC"


//--------------------- .nv.info                  --------------------------
	.section	.nv.info,"",@"SHT_CUDA_INFO"
	.align	4


	//----- nvinfo : EIATTR_REGCOUNT
	.align		4
        /*0000*/ 	.byte	0x04, 0x2f
        /*0002*/ 	.short	(.L_3 - .L_2)
	.align		4
.L_2:
        /*0004*/ 	.word	index@(triton_poi_fused_div_mul_0)
        /*0008*/ 	.word	0x0000001a


	//----- nvinfo : EIATTR_MIN_STACK_SIZE
	.align		4
.L_3:
        /*000c*/ 	.byte	0x04, 0x12
        /*000e*/ 	.short	(.L_5 - .L_4)
	.align		4
.L_4:
        /*0010*/ 	.word	index@(triton_poi_fused_div_mul_0)
        /*0014*/ 	.word	0x00000000


	//----- nvinfo : EIATTR_FRAME_SIZE
	.align		4
.L_5:
        /*0018*/ 	.byte	0x04, 0x11
        /*001a*/ 	.short	(.L_7 - .L_6)
	.align		4
.L_6:
        /*001c*/ 	.word	index@(triton_poi_fused_div_mul_0)
        /*0020*/ 	.word	0x00000000


	//----- nvinfo : EIATTR_MIN_STACK_SIZE
	.align		4
.L_7:
        /*0024*/ 	.byte	0x04, 0x12
        /*0026*/ 	.short	(.L_9 - .L_8)
	.align		4
.L_8:
        /*0028*/ 	.word	index@(triton_poi_fused_div_mul_0)
        /*002c*/ 	.word	0x00000000
.L_9:


//--------------------- .nv.info.triton_poi_fused_div_mul_0 --------------------------
	.section	.nv.info.triton_poi_fused_div_mul_0,"",@"SHT_CUDA_INFO"
	.sectionflags	@""
	.align	4


	//----- nvinfo : EIATTR_CUDA_API_VERSION
	.align		4
        /*0000*/ 	.byte	0x04, 0x37
        /*0002*/ 	.short	(.L_11 - .L_10)
.L_10:
        /*0004*/ 	.word	0x0000007c


	//----- nvinfo : EIATTR_KPARAM_INFO
	.align		4
.L_11:
        /*0008*/ 	.byte	0x04, 0x17
        /*000a*/ 	.short	(.L_13 - .L_12)
.L_12:
        /*000c*/ 	.word	0x00000000
        /*0010*/ 	.short	0x0003
        /*0012*/ 	.short	0x0018
        /*0014*/ 	.byte	0x00, 0xf0, 0x11, 0x00


	//----- nvinfo : EIATTR_KPARAM_INFO
	.align		4
.L_13:
        /*0018*/ 	.byte	0x04, 0x17
        /*001a*/ 	.short	(.L_15 - .L_14)
.L_14:
        /*001c*/ 	.word	0x00000000
        /*0020*/ 	.short	0x0002
        /*0022*/ 	.short	0x0010
        /*0024*/ 	.byte	0x00, 0xf4, 0x21, 0x00


	//----- nvinfo : EIATTR_KPARAM_INFO
	.align		4
.L_15:
        /*0028*/ 	.byte	0x04, 0x17
        /*002a*/ 	.short	(.L_17 - .L_16)
.L_16:
        /*002c*/ 	.word	0x00000000
        /*0030*/ 	.short	0x0001
        /*0032*/ 	.short	0x0008
        /*0034*/ 	.byte	0x00, 0xf4, 0x21, 0x00


	//----- nvinfo : EIATTR_KPARAM_INFO
	.align		4
.L_17:
        /*0038*/ 	.byte	0x04, 0x17
        /*003a*/ 	.short	(.L_19 - .L_18)
.L_18:
        /*003c*/ 	.word	0x00000000
        /*0040*/ 	.short	0x0000
        /*0042*/ 	.short	0x0000
        /*0044*/ 	.byte	0x00, 0xf4, 0x21, 0x00


	//----- nvinfo : EIATTR_SPARSE_MMA_MASK
	.align		4
.L_19:
        /*0048*/ 	.byte	0x03, 0x50
        /*004a*/ 	.short	0x0000


	//----- nvinfo : EIATTR_MAXREG_COUNT
	.align		4
        /*004c*/ 	.byte	0x03, 0x1b
        /*004e*/ 	.short	0x00ff


	//----- nvinfo : EIATTR_EXIT_INSTR_OFFSETS
	.align		4
        /*0050*/ 	.byte	0x04, 0x1c
        /*0052*/ 	.short	(.L_21 - .L_20)


	//   ....[0]....
.L_20:
        /*0054*/ 	.word	0x00000520


	//   ....[1]....
        /*0058*/ 	.word	0x00000540


	//----- nvinfo : EIATTR_REQNTID
	.align		4
.L_21:
        /*005c*/ 	.byte	0x04, 0x10
        /*005e*/ 	.short	(.L_23 - .L_22)
.L_22:
        /*0060*/ 	.word	0x00000080
        /*0064*/ 	.word	0x00000001
        /*0068*/ 	.word	0x00000001


	//----- nvinfo : EIATTR_CBANK_PARAM_SIZE
	.align		4
.L_23:
        /*006c*/ 	.byte	0x03, 0x19
        /*006e*/ 	.short	0x001c


	//----- nvinfo : EIATTR_PARAM_CBANK
	.align		4
        /*0070*/ 	.byte	0x04, 0x0a
        /*0072*/ 	.short	(.L_25 - .L_24)
	.align		4
.L_24:
        /*0074*/ 	.word	index@(.nv.constant0.triton_poi_fused_div_mul_0)
        /*0078*/ 	.short	0x0210
        /*007a*/ 	.short	0x001c


	//----- nvinfo : EIATTR_SW_WAR
	.align		4
.L_25:
        /*007c*/ 	.byte	0x04, 0x36
        /*007e*/ 	.short	(.L_27 - .L_26)
.L_26:
        /*0080*/ 	.word	0x00000008
.L_27:


//--------------------- .nv.callgraph             --------------------------
	.section	.nv.callgraph,"",@"SHT_CUDA_CALLGRAPH"
	.align	4
	.sectionentsize	8
	.align		4
        /*0000*/ 	.word	0x00000000
	.align		4
        /*0004*/ 	.word	0xffffffff
	.align		4
        /*0008*/ 	.word	0x00000000
	.align		4
        /*000c*/ 	.word	0xfffffffe
	.align		4
        /*0010*/ 	.word	0x00000000
	.align		4
        /*0014*/ 	.word	0xfffffffd
	.align		4
        /*0018*/ 	.word	0x00000000
	.align		4
        /*001c*/ 	.word	0xfffffffc


//--------------------- .nv.constant4             --------------------------
	.section	.nv.constant4,"a",@progbits
	.align	8
	.align		8
.nv.constant4:
        /*0000*/ 	.dword	_$_str
	.align		8
        /*0008*/ 	.dword	_$_str_$_2


//--------------------- .text.triton_poi_fused_div_mul_0 --------------------------
	.section	.text.triton_poi_fused_div_mul_0,"ax",@progbits
	.align	128
        .global         triton_poi_fused_div_mul_0
        .type           triton_poi_fused_div_mul_0,@function
        .size           triton_poi_fused_div_mul_0,(.L_x_1 - triton_poi_fused_div_mul_0)
        .other          triton_poi_fused_div_mul_0,@"STO_CUDA_ENTRY STV_DEFAULT"
triton_poi_fused_div_mul_0:
.text.triton_poi_fused_div_mul_0:
[----:B------:R-:W0:Y:S02]  /*0000*/  LDC R1, c[0x0][0x28] ;  /* 0x00000a00ff017b82 */ /* 0x000e240000000800 */
[----:B------:R-:W1:Y:S01]  /*0010*/  S2R R0, SR_TID.X ;  /* 0x0000000000007919 */ /* 0x000e620000002100 */
[----:B------:R-:W2:Y:S01]  /*0020*/  LDC.64 R10, c[0x0][0x210] ;  /* 0x00008400ff0a7b82 */ /* 0x000ea20000000a00 */
[----:B------:R-:W-:Y:S01]  /*0030*/  ULDC.64 UR4, c[0x0][0x208] ;  /* 0x0000820000047ab9 */ /* 0x000fe20000000a00 */
[----:B------:R-:W3:Y:S01]  /*0040*/  S2R R3, SR_CTAID.X ;  /* 0x0000000000037919 */ /* 0x000ee20000002500 */
[----:B------:R-:W-:-:S05]  /*0050*/  CS2R R6, SRZ ;  /* 0x0000000000067805 */ /* 0x000fca000001ff00 */
[----:B------:R-:W4:Y:S01]  /*0060*/  LDC.64 R20, c[0x0][0x218] ;  /* 0x00008600ff147b82 */ /* 0x000f220000000a00 */
[----:B-1----:R-:W-:Y:S01]  /*0070*/  IMAD.SHL.U32 R0, R0, 0x2, RZ ;  /* 0x0000000200007824 */ /* 0x002fe200078e00ff */
[----:B---3--:R-:W-:-:S04]  /*0080*/  SHF.R.S32.HI R5, RZ, 0x17, R3 ;  /* 0x00000017ff057819 */ /* 0x008fc80000011403 */
[----:B------:R-:W-:Y:S02]  /*0090*/  LOP3.LUT R0, R0, 0xfe, RZ, 0xc0, !PT ;  /* 0x000000fe00007812 */ /* 0x000fe400078ec0ff */
[----:B------:R-:W-:-:S03]  /*00a0*/  SGXT R5, R5, 0x1 ;  /* 0x000000010505781a */ /* 0x000fc60000000200 */
[----:B------:R-:W-:-:S05]  /*00b0*/  IMAD R0, R3, 0x100, R0 ;  /* 0x0000010003007824 */ /* 0x000fca00078e0200 */
[----:B------:R-:W-:Y:S02]  /*00c0*/  SHF.R.S32.HI R3, RZ, 0x1f, R0 ;  /* 0x0000001fff037819 */ /* 0x000fe40000011400 */
[-C--:B------:R-:W-:Y:S02]  /*00d0*/  LEA.HI R5, R5, R0.reuse, RZ, 0x6 ;  /* 0x0000000005057211 */ /* 0x080fe400078f30ff */
[----:B------:R-:W-:Y:S02]  /*00e0*/  LEA.HI R22, R3, R0, RZ, 0x4 ;  /* 0x0000000003167211 */ /* 0x000fe400078f20ff */
[----:B------:R-:W-:Y:S02]  /*00f0*/  LOP3.LUT R5, R5, 0xffffffc0, RZ, 0xc0, !PT ;  /* 0xffffffc005057812 */ /* 0x000fe400078ec0ff */
[----:B------:R-:W-:Y:S02]  /*0100*/  LOP3.LUT R3, R22, 0xfffffff0, RZ, 0xc0, !PT ;  /* 0xfffffff016037812 */ /* 0x000fe400078ec0ff */
[----:B------:R-:W-:-:S02]  /*0110*/  ISETP.GE.AND P0, PT, R0, 0x100, PT ;  /* 0x000001000000780c */ /* 0x000fc40003f06270 */
[----:B------:R-:W-:Y:S02]  /*0120*/  IADD3 R9, R5, R0, -R3 ;  /* 0x0000000005097210 */ /* 0x000fe40007ffe803 */
[----:B------:R-:W-:Y:S02]  /*0130*/  CS2R R2, SRZ ;  /* 0x0000000000027805 */ /* 0x000fe4000001ff00 */
[----:B------:R-:W-:Y:S02]  /*0140*/  CS2R R4, SRZ ;  /* 0x0000000000047805 */ /* 0x000fe4000001ff00 */
[----:B------:R-:W-:Y:S01]  /*0150*/  IADD3 R13, R9, 0x10, RZ ;  /* 0x00000010090d7810 */ /* 0x000fe20007ffe0ff */
[----:B------:R-:W-:-:S04]  /*0160*/  VIADD R17, R9, 0x20 ;  /* 0x0000002009117836 */ /* 0x000fc80000000000 */
[----:B--2---:R-:W-:Y:S01]  /*0170*/  IMAD.WIDE R12, R13, 0x4, R10 ;  /* 0x000000040d0c7825 */ /* 0x004fe200078e020a */
[----:B------:R-:W-:-:S03]  /*0180*/  IADD3 R19, R9, 0x30, RZ ;  /* 0x0000003009137810 */ /* 0x000fc60007ffe0ff */
[--C-:B------:R-:W-:Y:S01]  /*0190*/  IMAD.WIDE R14, R9, 0x4, R10.reuse ;  /* 0x00000004090e7825 */ /* 0x100fe200078e020a */
[----:B------:R1:W2:Y:S03]  /*01a0*/  @!P0 LDG.E.EL.64 R2, desc[UR4][R12.64] ;  /* 0x000000040c028981 */ /* 0x0002a6000c2e1b00 */
[--C-:B------:R-:W-:Y:S01]  /*01b0*/  IMAD.WIDE R16, R17, 0x4, R10.reuse ;  /* 0x0000000411107825 */ /* 0x100fe200078e020a */
[----:B------:R3:W5:Y:S01]  /*01c0*/  @!P0 LDG.E.EL.64 R4, desc[UR4][R14.64] ;  /* 0x000000040e048981 */ /* 0x000762000c2e1b00 */
[----:B------:R-:W-:Y:S02]  /*01d0*/  CS2R R8, SRZ ;  /* 0x0000000000087805 */ /* 0x000fe4000001ff00 */
[----:B------:R-:W-:Y:S01]  /*01e0*/  IMAD.WIDE R18, R19, 0x4, R10 ;  /* 0x0000000413127825 */ /* 0x000fe200078e020a */
[----:B------:R4:W5:Y:S04]  /*01f0*/  @!P0 LDG.E.EL.64 R6, desc[UR4][R16.64] ;  /* 0x0000000410068981 */ /* 0x000968000c2e1b00 */
[----:B------:R2:W5:Y:S01]  /*0200*/  @!P0 LDG.E.EL.64 R8, desc[UR4][R18.64] ;  /* 0x0000000412088981 */ /* 0x000562000c2e1b00 */
[----:B------:R-:W-:-:S02]  /*0210*/  SHF.R.S32.HI R22, RZ, 0x4, R22 ;  /* 0x00000004ff167819 */ /* 0x000fc40000011416 */
[----:B-1----:R-:W-:Y:S01]  /*0220*/  CS2R R12, SRZ ;  /* 0x00000000000c7805 */ /* 0x002fe2000001ff00 */
[----:B---3--:R-:W-:Y:S01]  /*0230*/  IMAD.WIDE R14, R0, 0x4, R10 ;  /* 0x00000004000e7825 */ /* 0x008fe200078e020a */
[----:B------:R-:W-:-:S04]  /*0240*/  LEA.HI R23, R22, R22, RZ, 0x2 ;  /* 0x0000001616177211 */ /* 0x000fc800078f10ff */
[----:B------:R-:W3:Y:S01]  /*0250*/  @!P0 LDG.E.64 R12, desc[UR4][R14.64] ;  /* 0x000000040e0c8981 */ /* 0x000ee2000c1e1b00 */
[----:B------:R-:W-:-:S04]  /*0260*/  LOP3.LUT R23, R23, 0xfffffffc, RZ, 0xc0, !PT ;  /* 0xfffffffc17177812 */ /* 0x000fc800078ec0ff */
[----:B------:R-:W-:Y:S02]  /*0270*/  IADD3 R23, R22, -R23, RZ ;  /* 0x8000001716177210 */ /* 0x000fe40007ffe0ff */
[----:B------:R-:W-:-:S03]  /*0280*/  CS2R R10, SRZ ;  /* 0x00000000000a7805 */ /* 0x000fc6000001ff00 */
[----:B----4-:R-:W-:-:S05]  /*0290*/  IMAD.WIDE R16, R23, 0x4, R20 ;  /* 0x0000000417107825 */ /* 0x010fca00078e0214 */
[----:B------:R-:W4:Y:S04]  /*02a0*/  @!P0 LDG.E.EL R10, desc[UR4][R16.64] ;  /* 0x00000004100a8981 */ /* 0x000f28000c2e1900 */
[----:B------:R-:W3:Y:S01]  /*02b0*/  @!P0 LDG.E.EL R11, desc[UR4][R16.64] ;  /* 0x00000004100b8981 */ /* 0x000ee2000c2e1900 */
[----:B--2---:R-:W-:Y:S01]  /*02c0*/  FMUL R19, R2, R2 ;  /* 0x0000000202137220 */ /* 0x004fe20000400000 */
[----:B------:R-:W-:-:S03]  /*02d0*/  FMUL R2, R3, R3 ;  /* 0x0000000303027220 */ /* 0x000fc60000400000 */
[----:B-----5:R-:W-:Y:S01]  /*02e0*/  FFMA R19, R4, R4, R19 ;  /* 0x0000000404137223 */ /* 0x020fe20000000013 */
[----:B------:R-:W-:-:S03]  /*02f0*/  FFMA R2, R5, R5, R2 ;  /* 0x0000000505027223 */ /* 0x000fc60000000002 */
[----:B------:R-:W-:Y:S01]  /*0300*/  FFMA R19, R6, R6, R19 ;  /* 0x0000000606137223 */ /* 0x000fe20000000013 */
[----:B------:R-:W-:-:S03]  /*0310*/  FFMA R2, R7, R7, R2 ;  /* 0x0000000707027223 */ /* 0x000fc60000000002 */
[----:B------:R-:W-:Y:S01]  /*0320*/  FFMA R19, R8, R8, R19 ;  /* 0x0000000808137223 */ /* 0x000fe20000000013 */
[----:B------:R-:W-:-:S03]  /*0330*/  FFMA R2, R9, R9, R2 ;  /* 0x0000000909027223 */ /* 0x000fc60000000002 */
[----:B------:R-:W1:Y:S08]  /*0340*/  MUFU.SQRT R4, R19 ;  /* 0x0000001300047308 */ /* 0x000e700000002000 */
[----:B------:R2:W5:Y:S01]  /*0350*/  MUFU.SQRT R5, R2 ;  /* 0x0000000200057308 */ /* 0x0005620000002000 */
[C---:B-1----:R-:W-:Y:S02]  /*0360*/  FSETP.GT.AND P2, PT, R4.reuse, 9.9999999600419720025e-13, PT ;  /* 0x2b8cbccc0400780b */ /* 0x042fe40003f44000 */
[----:B------:R-:W-:Y:S01]  /*0370*/  FSETP.NAN.AND P3, PT, R4, R4, PT ;  /* 0x000000040400720b */ /* 0x000fe20003f68000 */
[----:B--2---:R-:W1:Y:S01]  /*0380*/  LDC.64 R2, c[0x0][0x220] ;  /* 0x00008800ff027b82 */ /* 0x004e620000000a00 */
[----:B-----5:R-:W-:-:S09]  /*0390*/  FSETP.GT.AND P1, PT, R5, 9.9999999600419720025e-13, PT ;  /* 0x2b8cbccc0500780b */ /* 0x020fd20003f24000 */
[----:B------:R-:W-:Y:S02]  /*03a0*/  @!P2 FSEL R4, R4, 9.9999999600419720025e-13, P3 ;  /* 0x2b8cbccc0404a808 */ /* 0x000fe40001800000 */
[C---:B------:R-:W-:Y:S02]  /*03b0*/  FSETP.NAN.AND P3, PT, R5.reuse, R5, PT ;  /* 0x000000050500720b */ /* 0x040fe40003f68000 */
[----:B------:R-:W-:Y:S02]  /*03c0*/  FSETP.GT.AND P2, PT, R4, 8.50705917302346158658e+37, PT ;  /* 0x7e8000000400780b */ /* 0x000fe40003f44000 */
[----:B------:R-:W-:-:S04]  /*03d0*/  @!P1 FSEL R5, R5, 9.9999999600419720025e-13, P3 ;  /* 0x2b8cbccc05059808 */ /* 0x000fc80001800000 */
[C---:B------:R-:W-:Y:S02]  /*03e0*/  FSETP.GT.AND P1, PT, R5.reuse, 8.50705917302346158658e+37, PT ;  /* 0x7e8000000500780b */ /* 0x040fe40003f24000 */
[----:B------:R-:W-:Y:S02]  /*03f0*/  FSETP.GEU.AND P3, PT, R4, 1.175494350822287508e-38, PT ;  /* 0x008000000400780b */ /* 0x000fe40003f6e000 */
[----:B------:R-:W-:-:S03]  /*0400*/  FSETP.GEU.AND P4, PT, R5, 1.175494350822287508e-38, PT ;  /* 0x008000000500780b */ /* 0x000fc60003f8e000 */
[----:B------:R-:W-:-:S06]  /*0410*/  @P2 FMUL R4, R4, 0.25 ;  /* 0x3e80000004042820 */ /* 0x000fcc0000400000 */
[----:B------:R-:W-:Y:S02]  /*0420*/  @P1 FMUL R5, R5, 0.25 ;  /* 0x3e80000005051820 */ /* 0x000fe40000400000 */
[----:B------:R-:W-:Y:S02]  /*0430*/  @!P3 FMUL R4, R4, 16777216 ;  /* 0x4b8000000404b820 */ /* 0x000fe40000400000 */
[----:B------:R-:W-:Y:S02]  /*0440*/  @!P4 FMUL R5, R5, 16777216 ;  /* 0x4b8000000505c820 */ /* 0x000fe40000400000 */
[----:B------:R-:W2:Y:S01]  /*0450*/  MUFU.RCP R7, R4 ;  /* 0x0000000400077308 */ /* 0x000ea20000001000 */
[----:B---3--:R-:W-:-:S07]  /*0460*/  @P2 FMUL R12, R12, 0.25 ;  /* 0x3e8000000c0c2820 */ /* 0x008fce0000400000 */
[----:B------:R-:W3:Y:S01]  /*0470*/  MUFU.RCP R6, R5 ;  /* 0x0000000500067308 */ /* 0x000ee20000001000 */
[----:B------:R-:W-:Y:S01]  /*0480*/  @P1 FMUL R13, R13, 0.25 ;  /* 0x3e8000000d0d1820 */ /* 0x000fe20000400000 */
[----:B------:R-:W-:-:S03]  /*0490*/  @!P3 FMUL R12, R12, 16777216 ;  /* 0x4b8000000c0cb820 */ /* 0x000fc60000400000 */
[----:B------:R-:W-:Y:S01]  /*04a0*/  @!P4 FMUL R13, R13, 16777216 ;  /* 0x4b8000000d0dc820 */ /* 0x000fe20000400000 */
[----:B--2---:R-:W-:-:S04]  /*04b0*/  FMUL R7, R7, R12 ;  /* 0x0000000c07077220 */ /* 0x004fc80000400000 */
[----:B----4-:R-:W-:Y:S01]  /*04c0*/  FMUL R8, R7, R10 ;  /* 0x0000000a07087220 */ /* 0x010fe20000400000 */
[----:B---3--:R-:W-:-:S04]  /*04d0*/  FMUL R6, R6, R13 ;  /* 0x0000000d06067220 */ /* 0x008fc80000400000 */
[----:B------:R-:W-:Y:S01]  /*04e0*/  FMUL R9, R6, R11 ;  /* 0x0000000b06097220 */ /* 0x000fe20000400000 */
[----:B-1----:R-:W-:-:S04]  /*04f0*/  IMAD.WIDE R2, R0, 0x4, R2 ;  /* 0x0000000400027825 */ /* 0x002fc800078e0202 */
[----:B------:R-:W-:Y:S01]  /*0500*/  FFMA R8, R7, R10, R8 ;  /* 0x0000000a07087223 */ /* 0x000fe20000000008 */
[----:B------:R-:W-:Y:S01]  /*0510*/  FFMA R9, R6, R11, R9 ;  /* 0x0000000b06097223 */ /* 0x000fe20000000009 */
[----:B------:R-:W-:Y:S06]  /*0520*/  @P0 EXIT ;  /* 0x000000000000094d */ /* 0x000fec0003800000 */
[----:B------:R-:W-:Y:S01]  /*0530*/  STG.E.64 desc[UR4][R2.64], R8 ;  /* 0x0000000802007986 */ /* 0x000fe2000c101b04 */
[----:B------:R-:W-:Y:S05]  /*0540*/  EXIT ;  /* 0x000000000000794d */ /* 0x000fea0003800000 */
.L_x_0:
[----:B------:R-:W-:-:S00]  /*0550*/  BRA `(.L_x_0) ;  /* 0xfffffffc00fc7947 */ /* 0x000fc0000383ffff */
[----:B------:R-:W-:-:S00]  /*0560*/  NOP ;  /* 0x0000000000007918 */ /* 0x000fc00000000000 */
        /* <DEDUP_REMOVED lines=9> */
.L_x_1:


//--------------------- .nv.global.init           --------------------------
	.section	.nv.global.init,"aw",@progbits
.nv.global.init:
	.type		_$_str,@object
	.size		_$_str,(_$_str_$_2 - _$_str)
_$_str:
        /*0000*/ 	.byte	0x5f, 0x5f, 0x43, 0x55, 0x44, 0x41, 0x5f, 0x46, 0x54, 0x5a, 0x00
	.type		_$_str_$_2,@object
	.size		_$_str_$_2,(.L_1 - _$_str_$_2)
_$_str_$_2:
        /*000b*/ 	.byte	0x5f, 0x5f, 0x43, 0x55, 0x44, 0x41, 0x5f, 0x50, 0x52, 0x45, 0x43, 0x5f, 0x53, 0x51, 0x52, 0x54
        /*001b*/ 	.byte	0x00
.L_1:


//--------------------- .nv.constant0.triton_poi_fused_div_mul_0 --------------------------
	.section	.nv.constant0.triton_poi_fused_div_mul_0,"a",@progbits
	.sectionflags	@""
	.align	4
.nv.constant0.triton_poi_fused_div_mul_0:
	.zero		556
